	.headerflags	@"EF_CUDA_TEXMODE_UNIFIED EF_CUDA_64BIT_ADDRESS EF_CUDA_ACCELERATORS EF_CUDA_SM90 EF_CUDA_VIRTUAL_SM(EF_CUDA_SM90)"
	.elftype	@"ET_EXEC"


//--------------------- .nv.info                  --------------------------
	.section	.nv.info,"",@"SHT_CUDA_INFO"
	.align	4


	//----- nvinfo : EIATTR_REGCOUNT
	.align		4
        /*0000*/ 	.byte	0x04, 0x2f
        /*0002*/ 	.short	(.L_1 - .L_0)
	.align		4
.L_0:
        /*0004*/ 	.word	index@(triton_poi_fused__to_copy_31)
        /*0008*/ 	.word	0x00000009


	//----- nvinfo : EIATTR_MIN_STACK_SIZE
	.align		4
.L_1:
        /*000c*/ 	.byte	0x04, 0x12
        /*000e*/ 	.short	(.L_3 - .L_2)
	.align		4
.L_2:
        /*0010*/ 	.word	index@(triton_poi_fused__to_copy_31)
        /*0014*/ 	.word	0x00000000


	//----- nvinfo : EIATTR_FRAME_SIZE
	.align		4
.L_3:
        /*0018*/ 	.byte	0x04, 0x11
        /*001a*/ 	.short	(.L_5 - .L_4)
	.align		4
.L_4:
        /*001c*/ 	.word	index@(triton_poi_fused__to_copy_31)
        /*0020*/ 	.word	0x00000000


	//----- nvinfo : EIATTR_MIN_STACK_SIZE
	.align		4
.L_5:
        /*0024*/ 	.byte	0x04, 0x12
        /*0026*/ 	.short	(.L_7 - .L_6)
	.align		4
.L_6:
        /*0028*/ 	.word	index@(triton_poi_fused__to_copy_31)
        /*002c*/ 	.word	0x00000000
.L_7:


//--------------------- .nv.info.triton_poi_fused__to_copy_31 --------------------------
	.section	.nv.info.triton_poi_fused__to_copy_31,"",@"SHT_CUDA_INFO"
	.sectionflags	@""
	.align	4


	//----- nvinfo : EIATTR_CUDA_API_VERSION
	.align		4
        /*0000*/ 	.byte	0x04, 0x37
        /*0002*/ 	.short	(.L_9 - .L_8)
.L_8:
        /*0004*/ 	.word	0x0000007c


	//----- nvinfo : EIATTR_KPARAM_INFO
	.align		4
.L_9:
        /*0008*/ 	.byte	0x04, 0x17
        /*000a*/ 	.short	(.L_11 - .L_10)
.L_10:
        /*000c*/ 	.word	0x00000000
        /*0010*/ 	.short	0x0001
        /*0012*/ 	.short	0x0008
        /*0014*/ 	.byte	0x00, 0xf0, 0x11, 0x00


	//----- nvinfo : EIATTR_KPARAM_INFO
	.align		4
.L_11:
        /*0018*/ 	.byte	0x04, 0x17
        /*001a*/ 	.short	(.L_13 - .L_12)
.L_12:
        /*001c*/ 	.word	0x00000000
        /*0020*/ 	.short	0x0000
        /*0022*/ 	.short	0x0000
        /*0024*/ 	.byte	0x00, 0xf4, 0x21, 0x00


	//----- nvinfo : EIATTR_SPARSE_MMA_MASK
	.align		4
.L_13:
        /*0028*/ 	.byte	0x03, 0x50
        /*002a*/ 	.short	0x0000


	//----- nvinfo : EIATTR_MAXREG_COUNT
	.align		4
        /*002c*/ 	.byte	0x03, 0x1b
        /*002e*/ 	.short	0x00ff


	//----- nvinfo : EIATTR_EXIT_INSTR_OFFSETS
	.align		4
        /*0030*/ 	.byte	0x04, 0x1c
        /*0032*/ 	.short	(.L_15 - .L_14)


	//   ....[0]....
.L_14:
        /*0034*/ 	.word	0x000000e0


	//   ....[1]....
        /*0038*/ 	.word	0x00000110


	//----- nvinfo : EIATTR_REQNTID
	.align		4
.L_15:
        /*003c*/ 	.byte	0x04, 0x10
        /*003e*/ 	.short	(.L_17 - .L_16)
.L_16:
        /*0040*/ 	.word	0x00000020
        /*0044*/ 	.word	0x00000001
        /*0048*/ 	.word	0x00000001


	//----- nvinfo : EIATTR_CBANK_PARAM_SIZE
	.align		4
.L_17:
        /*004c*/ 	.byte	0x03, 0x19
        /*004e*/ 	.short	0x000c


	//----- nvinfo : EIATTR_PARAM_CBANK
	.align		4
        /*0050*/ 	.byte	0x04, 0x0a
        /*0052*/ 	.short	(.L_19 - .L_18)
	.align		4
.L_18:
        /*0054*/ 	.word	index@(.nv.constant0.triton_poi_fused__to_copy_31)
        /*0058*/ 	.short	0x0210
        /*005a*/ 	.short	0x000c


	//----- nvinfo : EIATTR_SW_WAR
	.align		4
.L_19:
        /*005c*/ 	.byte	0x04, 0x36
        /*005e*/ 	.short	(.L_21 - .L_20)
.L_20:
        /*0060*/ 	.word	0x00000008
.L_21:


//--------------------- .nv.callgraph             --------------------------
	.section	.nv.callgraph,"",@"SHT_CUDA_CALLGRAPH"
	.align	4
	.sectionentsize	8
	.align		4
        /*0000*/ 	.word	0x00000000
	.align		4
        /*0004*/ 	.word	0xffffffff
	.align		4
        /*0008*/ 	.word	0x00000000
	.align		4
        /*000c*/ 	.word	0xfffffffe
	.align		4
        /*0010*/ 	.word	0x00000000
	.align		4
        /*0014*/ 	.word	0xfffffffd
	.align		4
        /*0018*/ 	.word	0x00000000
	.align		4
        /*001c*/ 	.word	0xfffffffc


//--------------------- .text.triton_poi_fused__to_copy_31 --------------------------
	.section	.text.triton_poi_fused__to_copy_31,"ax",@progbits
	.align	128
        .global         triton_poi_fused__to_copy_31
        .type           triton_poi_fused__to_copy_31,@function
        .size           triton_poi_fused__to_copy_31,(.L_x_1 - triton_poi_fused__to_copy_31)
        .other          triton_poi_fused__to_copy_31,@"STO_CUDA_ENTRY STV_DEFAULT"
triton_poi_fused__to_copy_31:
.text.triton_poi_fused__to_copy_31:
[----:B------:R-:W0:Y:S02]  /*0000*/  LDC R1, c[0x0][0x28] ;  /* 0x00000a00ff017b82 */ /* 0x000e240000000800 */
[----:B------:R-:W1:Y:S01]  /*0010*/  S2R R6, SR_TID.X ;  /* 0x0000000000067919 */ /* 0x000e620000002100 */
[----:B------:R-:W2:Y:S01]  /*0020*/  LDC.64 R2, c[0x0][0x210] ;  /* 0x00008400ff027b82 */ /* 0x000ea20000000a00 */
[----:B------:R-:W3:Y:S01]  /*0030*/  S2R R5, SR_CTAID.X ;  /* 0x0000000000057919 */ /* 0x000ee20000002500 */
[C---:B-1----:R-:W-:Y:S02]  /*0040*/  LOP3.LUT R0, R6.reuse, 0xf, RZ, 0xc0, !PT ;  /* 0x0000000f06007812 */ /* 0x042fe400078ec0ff */
[----:B------:R-:W-:-:S03]  /*0050*/  LOP3.LUT P0, RZ, R6, 0x10, RZ, 0xc0, !PT ;  /* 0x0000001006ff7812 */ /* 0x000fc6000780c0ff */
[----:B---3--:R-:W-:-:S04]  /*0060*/  IMAD R5, R5, 0x10, R0 ;  /* 0x0000001005057824 */ /* 0x008fc800078e0200 */
[C---:B--2---:R-:W-:Y:S01]  /*0070*/  IMAD.WIDE R2, R5.reuse, 0x8, R2 ;  /* 0x0000000805027825 */ /* 0x044fe200078e0202 */
[----:B------:R-:W-:Y:S02]  /*0080*/  I2FP.F32.S32 R0, R5 ;  /* 0x0000000500007245 */ /* 0x000fe40000201400 */
[----:B------:R-:W-:-:S03]  /*0090*/  ISETP.LT.AND P0, PT, R5, 0x10, !P0 ;  /* 0x000000100500780c */ /* 0x000fc60004701270 */
[----:B------:R-:W-:-:S05]  /*00a0*/  FMUL R0, R0, 0.066666670143604278564 ;  /* 0x3d88888900007820 */ /* 0x000fca0000400000 */
[----:B------:R-:W-:-:S04]  /*00b0*/  FMNMX R0, RZ, R0, !PT ;  /* 0x00000000ff007209 */ /* 0x000fc80007800000 */
[----:B------:R-:W1:Y:S02]  /*00c0*/  F2I.TRUNC.NTZ R4, R0 ;  /* 0x0000000000047305 */ /* 0x000e64000020f100 */
[----:B-1----:R-:W-:Y:S01]  /*00d0*/  SHF.R.S32.HI R5, RZ, 0x1f, R4 ;  /* 0x0000001fff057819 */ /* 0x002fe20000011404 */
[----:B------:R-:W-:Y:S06]  /*00e0*/  @!P0 EXIT ;  /* 0x000000000000894d */ /* 0x000fec0003800000 */
[----:B------:R-:W-:Y:S02]  /*00f0*/  ULDC.64 UR4, c[0x0][0x208] ;  /* 0x0000820000047ab9 */ /* 0x000fe40000000a00 */
[----:B------:R-:W-:Y:S01]  /*0100*/  STG.E.64 desc[UR4][R2.64], R4 ;  /* 0x0000000402007986 */ /* 0x000fe2000c101b04 */
[----:B------:R-:W-:Y:S05]  /*0110*/  EXIT ;  /* 0x000000000000794d */ /* 0x000fea0003800000 */
.L_x_0:
[----:B------:R-:W-:-:S00]  /*0120*/  BRA `(.L_x_0) ;  /* 0xfffffffc00fc7947 */ /* 0x000fc0000383ffff */
[----:B------:R-:W-:-:S00]  /*0130*/  NOP ;  /* 0x0000000000007918 */ /* 0x000fc00000000000 */
        /* <DEDUP_REMOVED lines=12> */
.L_x_1:


//--------------------- .nv.constant0.triton_poi_fused__to_copy_31 --------------------------
	.section	.nv.constant0.triton_poi_fused__to_copy_31,"a",@progbits
	.sectionflags	@""
	.align	4
.nv.constant0.triton_poi_fused__to_copy_31:
	.zero		540
